//
// Generated by NVIDIA NVVM Compiler
//
// Compiler Build ID: CL-36424714
// Cuda compilation tools, release 13.0, V13.0.88
// Based on NVVM 20.0.0
//

.version 9.0
.target sm_100
.address_size 64

	// .globl	_Z13matmul_kernelPKfS0_Pfiii

.visible .entry _Z13matmul_kernelPKfS0_Pfiii(
	.param .u64 .ptr .align 1 _Z13matmul_kernelPKfS0_Pfiii_param_0,
	.param .u64 .ptr .align 1 _Z13matmul_kernelPKfS0_Pfiii_param_1,
	.param .u64 .ptr .align 1 _Z13matmul_kernelPKfS0_Pfiii_param_2,
	.param .u32 _Z13matmul_kernelPKfS0_Pfiii_param_3,
	.param .u32 _Z13matmul_kernelPKfS0_Pfiii_param_4,
	.param .u32 _Z13matmul_kernelPKfS0_Pfiii_param_5
)
{
	.reg .pred 	%p<13>;
	.reg .b32 	%r<41>;
	.reg .b32 	%f<68>;
	.reg .b64 	%rd<53>;

	ld.param.u64 	%rd7, [_Z13matmul_kernelPKfS0_Pfiii_param_0];
	ld.param.u64 	%rd8, [_Z13matmul_kernelPKfS0_Pfiii_param_1];
	ld.param.u64 	%rd6, [_Z13matmul_kernelPKfS0_Pfiii_param_2];
	ld.param.u32 	%r20, [_Z13matmul_kernelPKfS0_Pfiii_param_3];
	ld.param.u32 	%r18, [_Z13matmul_kernelPKfS0_Pfiii_param_4];
	ld.param.u32 	%r19, [_Z13matmul_kernelPKfS0_Pfiii_param_5];
	cvta.to.global.u64 	%rd1, %rd8;
	cvta.to.global.u64 	%rd2, %rd7;
	mov.u32 	%r21, %ctaid.y;
	mov.u32 	%r22, %ntid.y;
	mov.u32 	%r23, %tid.y;
	mad.lo.s32 	%r1, %r21, %r22, %r23;
	mov.u32 	%r24, %ctaid.x;
	mov.u32 	%r25, %ntid.x;
	mov.u32 	%r26, %tid.x;
	mad.lo.s32 	%r2, %r24, %r25, %r26;
	setp.ge.s32 	%p1, %r1, %r20;
	setp.ge.s32 	%p2, %r2, %r19;
	or.pred  	%p3, %p1, %p2;
	@%p3 bra 	$L__BB0_14;
	setp.lt.s32 	%p4, %r18, 1;
	mov.f32 	%f67, 0f00000000;
	@%p4 bra 	$L__BB0_13;
	mul.lo.s32 	%r3, %r18, %r1;
	and.b32  	%r4, %r18, 7;
	setp.lt.u32 	%p5, %r18, 8;
	mov.f32 	%f67, 0f00000000;
	mov.b32 	%r39, 0;
	@%p5 bra 	$L__BB0_5;
	and.b32  	%r39, %r18, 2147483640;
	neg.s32 	%r37, %r39;
	shl.b32 	%r7, %r19, 3;
	mul.wide.u32 	%rd9, %r3, 4;
	add.s64 	%rd10, %rd9, %rd2;
	add.s64 	%rd52, %rd10, 16;
	mov.f32 	%f67, 0f00000000;
	mul.wide.s32 	%rd13, %r19, 4;
	mov.u32 	%r36, %r2;
$L__BB0_4:
	.pragma "nounroll";
	ld.global.f32 	%f17, [%rd52+-16];
	mul.wide.s32 	%rd11, %r36, 4;
	add.s64 	%rd12, %rd1, %rd11;
	ld.global.f32 	%f18, [%rd12];
	fma.rn.f32 	%f19, %f17, %f18, %f67;
	ld.global.f32 	%f20, [%rd52+-12];
	add.s64 	%rd14, %rd12, %rd13;
	ld.global.f32 	%f21, [%rd14];
	fma.rn.f32 	%f22, %f20, %f21, %f19;
	ld.global.f32 	%f23, [%rd52+-8];
	add.s64 	%rd15, %rd14, %rd13;
	ld.global.f32 	%f24, [%rd15];
	fma.rn.f32 	%f25, %f23, %f24, %f22;
	ld.global.f32 	%f26, [%rd52+-4];
	add.s64 	%rd16, %rd15, %rd13;
	ld.global.f32 	%f27, [%rd16];
	fma.rn.f32 	%f28, %f26, %f27, %f25;
	ld.global.f32 	%f29, [%rd52];
	add.s64 	%rd17, %rd16, %rd13;
	ld.global.f32 	%f30, [%rd17];
	fma.rn.f32 	%f31, %f29, %f30, %f28;
	ld.global.f32 	%f32, [%rd52+4];
	add.s64 	%rd18, %rd17, %rd13;
	ld.global.f32 	%f33, [%rd18];
	fma.rn.f32 	%f34, %f32, %f33, %f31;
	ld.global.f32 	%f35, [%rd52+8];
	add.s64 	%rd19, %rd18, %rd13;
	ld.global.f32 	%f36, [%rd19];
	fma.rn.f32 	%f37, %f35, %f36, %f34;
	ld.global.f32 	%f38, [%rd52+12];
	add.s64 	%rd20, %rd19, %rd13;
	ld.global.f32 	%f39, [%rd20];
	fma.rn.f32 	%f67, %f38, %f39, %f37;
	add.s32 	%r37, %r37, 8;
	add.s32 	%r36, %r36, %r7;
	add.s64 	%rd52, %rd52, 32;
	setp.ne.s32 	%p6, %r37, 0;
	@%p6 bra 	$L__BB0_4;
$L__BB0_5:
	setp.eq.s32 	%p7, %r4, 0;
	@%p7 bra 	$L__BB0_13;
	and.b32  	%r13, %r18, 3;
	setp.lt.u32 	%p8, %r4, 4;
	@%p8 bra 	$L__BB0_8;
	add.s32 	%r28, %r39, %r3;
	mul.wide.u32 	%rd21, %r28, 4;
	add.s64 	%rd22, %rd2, %rd21;
	ld.global.f32 	%f41, [%rd22];
	mad.lo.s32 	%r29, %r39, %r19, %r2;
	mul.wide.s32 	%rd23, %r29, 4;
	add.s64 	%rd24, %rd1, %rd23;
	ld.global.f32 	%f42, [%rd24];
	fma.rn.f32 	%f43, %f41, %f42, %f67;
	cvt.u64.u32 	%rd25, %r3;
	cvt.u64.u32 	%rd26, %r39;
	add.s64 	%rd27, %rd26, %rd25;
	shl.b64 	%rd28, %rd27, 2;
	add.s64 	%rd29, %rd2, %rd28;
	ld.global.f32 	%f44, [%rd29+4];
	mul.wide.s32 	%rd30, %r19, 4;
	add.s64 	%rd31, %rd24, %rd30;
	ld.global.f32 	%f45, [%rd31];
	fma.rn.f32 	%f46, %f44, %f45, %f43;
	ld.global.f32 	%f47, [%rd29+8];
	add.s64 	%rd32, %rd31, %rd30;
	ld.global.f32 	%f48, [%rd32];
	fma.rn.f32 	%f49, %f47, %f48, %f46;
	ld.global.f32 	%f50, [%rd29+12];
	add.s64 	%rd33, %rd32, %rd30;
	ld.global.f32 	%f51, [%rd33];
	fma.rn.f32 	%f67, %f50, %f51, %f49;
	add.s32 	%r39, %r39, 4;
$L__BB0_8:
	setp.eq.s32 	%p9, %r13, 0;
	@%p9 bra 	$L__BB0_13;
	setp.eq.s32 	%p10, %r13, 1;
	@%p10 bra 	$L__BB0_11;
	add.s32 	%r30, %r39, %r3;
	mul.wide.u32 	%rd34, %r30, 4;
	add.s64 	%rd35, %rd2, %rd34;
	ld.global.f32 	%f53, [%rd35];
	mad.lo.s32 	%r31, %r39, %r19, %r2;
	mul.wide.s32 	%rd36, %r31, 4;
	add.s64 	%rd37, %rd1, %rd36;
	ld.global.f32 	%f54, [%rd37];
	fma.rn.f32 	%f55, %f53, %f54, %f67;
	cvt.u64.u32 	%rd38, %r3;
	cvt.u64.u32 	%rd39, %r39;
	add.s64 	%rd40, %rd39, %rd38;
	shl.b64 	%rd41, %rd40, 2;
	add.s64 	%rd42, %rd2, %rd41;
	ld.global.f32 	%f56, [%rd42+4];
	mul.wide.s32 	%rd43, %r19, 4;
	add.s64 	%rd44, %rd37, %rd43;
	ld.global.f32 	%f57, [%rd44];
	fma.rn.f32 	%f67, %f56, %f57, %f55;
	add.s32 	%r39, %r39, 2;
$L__BB0_11:
	and.b32  	%r32, %r18, 1;
	setp.eq.b32 	%p11, %r32, 1;
	not.pred 	%p12, %p11;
	@%p12 bra 	$L__BB0_13;
	add.s32 	%r33, %r39, %r3;
	mul.wide.u32 	%rd45, %r33, 4;
	add.s64 	%rd46, %rd2, %rd45;
	ld.global.f32 	%f58, [%rd46];
	mad.lo.s32 	%r34, %r39, %r19, %r2;
	mul.wide.s32 	%rd47, %r34, 4;
	add.s64 	%rd48, %rd1, %rd47;
	ld.global.f32 	%f59, [%rd48];
	fma.rn.f32 	%f67, %f58, %f59, %f67;
$L__BB0_13:
	mad.lo.s32 	%r35, %r19, %r1, %r2;
	cvta.to.global.u64 	%rd49, %rd6;
	mul.wide.s32 	%rd50, %r35, 4;
	add.s64 	%rd51, %rd49, %rd50;
	st.global.f32 	[%rd51], %f67;
$L__BB0_14:
	ret;

}
	// .globl	_Z13swiglu_kernelPKfS0_Pfii
.visible .entry _Z13swiglu_kernelPKfS0_Pfii(
	.param .u64 .ptr .align 1 _Z13swiglu_kernelPKfS0_Pfii_param_0,
	.param .u64 .ptr .align 1 _Z13swiglu_kernelPKfS0_Pfii_param_1,
	.param .u64 .ptr .align 1 _Z13swiglu_kernelPKfS0_Pfii_param_2,
	.param .u32 _Z13swiglu_kernelPKfS0_Pfii_param_3,
	.param .u32 _Z13swiglu_kernelPKfS0_Pfii_param_4
)
{
	.reg .pred 	%p<4>;
	.reg .b32 	%r<14>;
	.reg .b32 	%f<17>;
	.reg .b64 	%rd<11>;

	ld.param.u64 	%rd1, [_Z13swiglu_kernelPKfS0_Pfii_param_0];
	ld.param.u64 	%rd2, [_Z13swiglu_kernelPKfS0_Pfii_param_1];
	ld.param.u64 	%rd3, [_Z13swiglu_kernelPKfS0_Pfii_param_2];
	ld.param.u32 	%r4, [_Z13swiglu_kernelPKfS0_Pfii_param_3];
	ld.param.u32 	%r3, [_Z13swiglu_kernelPKfS0_Pfii_param_4];
	mov.u32 	%r5, %ctaid.y;
	mov.u32 	%r6, %ntid.y;
	mov.u32 	%r7, %tid.y;
	mad.lo.s32 	%r1, %r5, %r6, %r7;
	mov.u32 	%r8, %ctaid.x;
	mov.u32 	%r9, %ntid.x;
	mov.u32 	%r10, %tid.x;
	mad.lo.s32 	%r2, %r8, %r9, %r10;
	setp.ge.s32 	%p1, %r1, %r4;
	setp.ge.s32 	%p2, %r2, %r3;
	or.pred  	%p3, %p1, %p2;
	@%p3 bra 	$L__BB1_2;
	cvta.to.global.u64 	%rd4, %rd1;
	cvta.to.global.u64 	%rd5, %rd2;
	cvta.to.global.u64 	%rd6, %rd3;
	mad.lo.s32 	%r11, %r3, %r1, %r2;
	mul.wide.s32 	%rd7, %r11, 4;
	add.s64 	%rd8, %rd4, %rd7;
	ld.global.f32 	%f1, [%rd8];
	add.s64 	%rd9, %rd5, %rd7;
	ld.global.f32 	%f2, [%rd9];
	fma.rn.f32 	%f3, %f1, 0fBBBB989D, 0f3F000000;
	cvt.sat.f32.f32 	%f4, %f3;
	mov.f32 	%f5, 0f4B400001;
	mov.f32 	%f6, 0f437C0000;
	fma.rm.f32 	%f7, %f4, %f6, %f5;
	add.f32 	%f8, %f7, 0fCB40007F;
	neg.f32 	%f9, %f8;
	fma.rn.f32 	%f10, %f1, 0fBFB8AA3B, %f9;
	fma.rn.f32 	%f11, %f1, 0fB2A57060, %f10;
	mov.b32 	%r12, %f7;
	shl.b32 	%r13, %r12, 23;
	mov.b32 	%f12, %r13;
	ex2.approx.ftz.f32 	%f13, %f11;
	fma.rn.f32 	%f14, %f13, %f12, 0f3F800000;
	div.rn.f32 	%f15, %f1, %f14;
	mul.f32 	%f16, %f2, %f15;
	add.s64 	%rd10, %rd6, %rd7;
	st.global.f32 	[%rd10], %f16;
$L__BB1_2:
	ret;

}


// ===== COMPILED SASS (sm_100) =====

	.target	sm_100

	.elftype	@"ET_EXEC"


//--------------------- .note.nv.tkinfo           --------------------------
	.section	.note.nv.tkinfo,"",@"SHT_NOTE"
	.sectionflags	@"SHF_NOTE_NV_TKINFO"
	.tkinfo
        /*0018*/ 	.word	0x00000002
        /*0030*/ 	.string	""
        /*0030*/ 	.string	"ptxas"
        /*0030*/ 	.string	"Cuda compilation tools, release 13.0, V13.0.88"
        /*0030*/ 	.string	"Build cuda_13.0.r13.0/compiler.36424714_0"
        /*0030*/ 	.string	"-arch sm_100 -m 64 "



//--------------------- .note.nv.cuinfo           --------------------------
	.section	.note.nv.cuinfo,"",@"SHT_NOTE"
	.sectionflags	@"SHF_NOTE_NV_CUINFO"
        /*0018*/ 	.short	0x0002
        /*001a*/ 	.short	0x0064
        /*001c*/ 	.short	0x0082
	.zero		2


//--------------------- .nv.info                  --------------------------
	.section	.nv.info,"",@"SHT_CUDA_INFO"
	.align	4


	//----- nvinfo : EIATTR_REGCOUNT
	.align		4
        /*0000*/ 	.byte	0x04, 0x2f
        /*0002*/ 	.short	(.L_1 - .L_0)
	.align		4
.L_0:
        /*0004*/ 	.word	index@(_Z13matmul_kernelPKfS0_Pfiii)
        /*0008*/ 	.word	0x00000020


	//----- nvinfo : EIATTR_FRAME_SIZE
	.align		4
.L_1:
        /*000c*/ 	.byte	0x04, 0x11
        /*000e*/ 	.short	(.L_3 - .L_2)
	.align		4
.L_2:
        /*0010*/ 	.word	index@(_Z13matmul_kernelPKfS0_Pfiii)
        /*0014*/ 	.word	0x00000000


	//----- nvinfo : EIATTR_REGCOUNT
	.align		4
.L_3:
        /*0018*/ 	.byte	0x04, 0x2f
        /*001a*/ 	.short	(.L_5 - .L_4)
	.align		4
.L_4:
        /*001c*/ 	.word	index@(_Z13swiglu_kernelPKfS0_Pfii)
        /*0020*/ 	.word	0x00000010


	//----- nvinfo : EIATTR_FRAME_SIZE
	.align		4
.L_5:
        /*0024*/ 	.byte	0x04, 0x11
        /*0026*/ 	.short	(.L_7 - .L_6)
	.align		4
.L_6:
        /*0028*/ 	.word	index@($__internal_0_$__cuda_sm3x_div_rn_noftz_f32_slowpath)
        /*002c*/ 	.word	0x00000000


	//----- nvinfo : EIATTR_FRAME_SIZE
	.align		4
.L_7:
        /*0030*/ 	.byte	0x04, 0x11
        /*0032*/ 	.short	(.L_9 - .L_8)
	.align		4
.L_8:
        /*0034*/ 	.word	index@(_Z13swiglu_kernelPKfS0_Pfii)
        /*0038*/ 	.word	0x00000000


	//----- nvinfo : EIATTR_MIN_STACK_SIZE
	.align		4
.L_9:
        /*003c*/ 	.byte	0x04, 0x12
        /*003e*/ 	.short	(.L_11 - .L_10)
	.align		4
.L_10:
        /*0040*/ 	.word	index@(_Z13swiglu_kernelPKfS0_Pfii)
        /*0044*/ 	.word	0x00000000


	//----- nvinfo : EIATTR_MIN_STACK_SIZE
	.align		4
.L_11:
        /*0048*/ 	.byte	0x04, 0x12
        /*004a*/ 	.short	(.L_13 - .L_12)
	.align		4
.L_12:
        /*004c*/ 	.word	index@(_Z13matmul_kernelPKfS0_Pfiii)
        /*0050*/ 	.word	0x00000000
.L_13:


//--------------------- .nv.compat                --------------------------
	.section	.nv.compat,"",@"SHT_CUDA_COMPAT_INFO"
	.align	4
        /*0000*/ 	.byte	0x02, 0x09, 0x00, 0x00, 0x02, 0x02, 0x01, 0x00, 0x02, 0x05, 0x05, 0x00, 0x03, 0x07, 0x01, 0x01
        /*0010*/ 	.byte	0x02, 0x03, 0x00, 0x00, 0x02, 0x06, 0x01, 0x00, 0x04, 0x0b, 0x08, 0x00, 0x01, 0x00, 0x00, 0x00
        /*0020*/ 	.byte	0x00, 0x00, 0x00, 0x00


//--------------------- .nv.info._Z13swiglu_kernelPKfS0_Pfii --------------------------
	.section	.nv.info._Z13swiglu_kernelPKfS0_Pfii,"",@"SHT_CUDA_INFO"
	.sectionflags	@""
	.align	4


	//----- nvinfo : EIATTR_CUDA_API_VERSION
	.align		4
        /*0000*/ 	.byte	0x04, 0x37
        /*0002*/ 	.short	(.L_15 - .L_14)
.L_14:
        /*0004*/ 	.word	0x00000082


	//----- nvinfo : EIATTR_KPARAM_INFO
	.align		4
.L_15:
        /*0008*/ 	.byte	0x04, 0x17
        /*000a*/ 	.short	(.L_17 - .L_16)
.L_16:
        /*000c*/ 	.word	0x00000000
        /*0010*/ 	.short	0x0004
        /*0012*/ 	.short	0x001c
        /*0014*/ 	.byte	0x00, 0xf0, 0x11, 0x00


	//----- nvinfo : EIATTR_KPARAM_INFO
	.align		4
.L_17:
        /*0018*/ 	.byte	0x04, 0x17
        /*001a*/ 	.short	(.L_19 - .L_18)
.L_18:
        /*001c*/ 	.word	0x00000000
        /*0020*/ 	.short	0x0003
        /*0022*/ 	.short	0x0018
        /*0024*/ 	.byte	0x00, 0xf0, 0x11, 0x00


	//----- nvinfo : EIATTR_KPARAM_INFO
	.align		4
.L_19:
        /*0028*/ 	.byte	0x04, 0x17
        /*002a*/ 	.short	(.L_21 - .L_20)
.L_20:
        /*002c*/ 	.word	0x00000000
        /*0030*/ 	.short	0x0002
        /*0032*/ 	.short	0x0010
        /*0034*/ 	.byte	0x00, 0xf5, 0x21, 0x00


	//----- nvinfo : EIATTR_KPARAM_INFO
	.align		4
.L_21:
        /*0038*/ 	.byte	0x04, 0x17
        /*003a*/ 	.short	(.L_23 - .L_22)
.L_22:
        /*003c*/ 	.word	0x00000000
        /*0040*/ 	.short	0x0001
        /*0042*/ 	.short	0x0008
        /*0044*/ 	.byte	0x00, 0xf5, 0x21, 0x00


	//----- nvinfo : EIATTR_KPARAM_INFO
	.align		4
.L_23:
        /*0048*/ 	.byte	0x04, 0x17
        /*004a*/ 	.short	(.L_25 - .L_24)
.L_24:
        /*004c*/ 	.word	0x00000000
        /*0050*/ 	.short	0x0000
        /*0052*/ 	.short	0x0000
        /*0054*/ 	.byte	0x00, 0xf5, 0x21, 0x00


	//----- nvinfo : EIATTR_SPARSE_MMA_MASK
	.align		4
.L_25:
        /*0058*/ 	.byte	0x03, 0x50
        /*005a*/ 	.short	0x0000


	//----- nvinfo : EIATTR_MAXREG_COUNT
	.align		4
        /*005c*/ 	.byte	0x03, 0x1b
        /*005e*/ 	.short	0x00ff


	//----- nvinfo : EIATTR_MERCURY_ISA_VERSION
	.align		4
        /*0060*/ 	.byte	0x03, 0x5f
        /*0062*/ 	.short	0x0101


	//----- nvinfo : EIATTR_VRC_CTA_INIT_COUNT
	.align		4
        /*0064*/ 	.byte	0x02, 0x4a
	.zero		1
	.zero		1


	//----- nvinfo : EIATTR_EXIT_INSTR_OFFSETS
	.align		4
        /*0068*/ 	.byte	0x04, 0x1c
        /*006a*/ 	.short	(.L_27 - .L_26)


	//   ....[0]....
.L_26:
        /*006c*/ 	.word	0x000000c0


	//   ....[1]....
        /*0070*/ 	.word	0x00000300


	//----- nvinfo : EIATTR_CRS_STACK_SIZE
	.align		4
.L_27:
        /*0074*/ 	.byte	0x04, 0x1e
        /*0076*/ 	.short	(.L_29 - .L_28)
.L_28:
        /*0078*/ 	.word	0x00000000


	//----- nvinfo : EIATTR_CBANK_PARAM_SIZE
	.align		4
.L_29:
        /*007c*/ 	.byte	0x03, 0x19
        /*007e*/ 	.short	0x0020


	//----- nvinfo : EIATTR_PARAM_CBANK
	.align		4
        /*0080*/ 	.byte	0x04, 0x0a
        /*0082*/ 	.short	(.L_31 - .L_30)
	.align		4
.L_30:
        /*0084*/ 	.word	index@(.nv.constant0._Z13swiglu_kernelPKfS0_Pfii)
        /*0088*/ 	.short	0x0380
        /*008a*/ 	.short	0x0020


	//----- nvinfo : EIATTR_SW_WAR
	.align		4
.L_31:
        /*008c*/ 	.byte	0x04, 0x36
        /*008e*/ 	.short	(.L_33 - .L_32)
.L_32:
        /*0090*/ 	.word	0x00000008
.L_33:


//--------------------- .nv.info._Z13matmul_kernelPKfS0_Pfiii --------------------------
	.section	.nv.info._Z13matmul_kernelPKfS0_Pfiii,"",@"SHT_CUDA_INFO"
	.sectionflags	@""
	.align	4


	//----- nvinfo : EIATTR_CUDA_API_VERSION
	.align		4
        /*0000*/ 	.byte	0x04, 0x37
        /*0002*/ 	.short	(.L_35 - .L_34)
.L_34:
        /*0004*/ 	.word	0x00000082


	//----- nvinfo : EIATTR_KPARAM_INFO
	.align		4
.L_35:
        /*0008*/ 	.byte	0x04, 0x17
        /*000a*/ 	.short	(.L_37 - .L_36)
.L_36:
        /*000c*/ 	.word	0x00000000
        /*0010*/ 	.short	0x0005
        /*0012*/ 	.short	0x0020
        /*0014*/ 	.byte	0x00, 0xf0, 0x11, 0x00


	//----- nvinfo : EIATTR_KPARAM_INFO
	.align		4
.L_37:
        /*0018*/ 	.byte	0x04, 0x17
        /*001a*/ 	.short	(.L_39 - .L_38)
.L_38:
        /*001c*/ 	.word	0x00000000
        /*0020*/ 	.short	0x0004
        /*0022*/ 	.short	0x001c
        /*0024*/ 	.byte	0x00, 0xf0, 0x11, 0x00


	//----- nvinfo : EIATTR_KPARAM_INFO
	.align		4
.L_39:
        /*0028*/ 	.byte	0x04, 0x17
        /*002a*/ 	.short	(.L_41 - .L_40)
.L_40:
        /*002c*/ 	.word	0x00000000
        /*0030*/ 	.short	0x0003
        /*0032*/ 	.short	0x0018
        /*0034*/ 	.byte	0x00, 0xf0, 0x11, 0x00


	//----- nvinfo : EIATTR_KPARAM_INFO
	.align		4
.L_41:
        /*0038*/ 	.byte	0x04, 0x17
        /*003a*/ 	.short	(.L_43 - .L_42)
.L_42:
        /*003c*/ 	.word	0x00000000
        /*0040*/ 	.short	0x0002
        /*0042*/ 	.short	0x0010
        /*0044*/ 	.byte	0x00, 0xf5, 0x21, 0x00


	//----- nvinfo : EIATTR_KPARAM_INFO
	.align		4
.L_43:
        /*0048*/ 	.byte	0x04, 0x17
        /*004a*/ 	.short	(.L_45 - .L_44)
.L_44:
        /*004c*/ 	.word	0x00000000
        /*0050*/ 	.short	0x0001
        /*0052*/ 	.short	0x0008
        /*0054*/ 	.byte	0x00, 0xf5, 0x21, 0x00


	//----- nvinfo : EIATTR_KPARAM_INFO
	.align		4
.L_45:
        /*0058*/ 	.byte	0x04, 0x17
        /*005a*/ 	.short	(.L_47 - .L_46)
.L_46:
        /*005c*/ 	.word	0x00000000
        /*0060*/ 	.short	0x0000
        /*0062*/ 	.short	0x0000
        /*0064*/ 	.byte	0x00, 0xf5, 0x21, 0x00


	//----- nvinfo : EIATTR_SPARSE_MMA_MASK
	.align		4
.L_47:
        /*0068*/ 	.byte	0x03, 0x50
        /*006a*/ 	.short	0x0000


	//----- nvinfo : EIATTR_MAXREG_COUNT
	.align		4
        /*006c*/ 	.byte	0x03, 0x1b
        /*006e*/ 	.short	0x00ff


	//----- nvinfo : EIATTR_MERCURY_ISA_VERSION
	.align		4
        /*0070*/ 	.byte	0x03, 0x5f
        /*0072*/ 	.short	0x0101


	//----- nvinfo : EIATTR_VRC_CTA_INIT_COUNT
	.align		4
        /*0074*/ 	.byte	0x02, 0x4a
	.zero		1
	.zero		1


	//----- nvinfo : EIATTR_EXIT_INSTR_OFFSETS
	.align		4
        /*0078*/ 	.byte	0x04, 0x1c
        /*007a*/ 	.short	(.L_49 - .L_48)


	//   ....[0]....
.L_48:
        /*007c*/ 	.word	0x000000d0


	//   ....[1]....
        /*0080*/ 	.word	0x000008f0


	//----- nvinfo : EIATTR_CBANK_PARAM_SIZE
	.align		4
.L_49:
        /*0084*/ 	.byte	0x03, 0x19
        /*0086*/ 	.short	0x0024


	//----- nvinfo : EIATTR_PARAM_CBANK
	.align		4
        /*0088*/ 	.byte	0x04, 0x0a
        /*008a*/ 	.short	(.L_51 - .L_50)
	.align		4
.L_50:
        /*008c*/ 	.word	index@(.nv.constant0._Z13matmul_kernelPKfS0_Pfiii)
        /*0090*/ 	.short	0x0380
        /*0092*/ 	.short	0x0024


	//----- nvinfo : EIATTR_SW_WAR
	.align		4
.L_51:
        /*0094*/ 	.byte	0x04, 0x36
        /*0096*/ 	.short	(.L_53 - .L_52)
.L_52:
        /*0098*/ 	.word	0x00000008
.L_53:


//--------------------- .nv.callgraph             --------------------------
	.section	.nv.callgraph,"",@"SHT_CUDA_CALLGRAPH"
	.align	4
	.sectionentsize	8
	.align		4
        /*0000*/ 	.word	0x00000000
	.align		4
        /*0004*/ 	.word	0xffffffff
	.align		4
        /*0008*/ 	.word	0x00000000
	.align		4
        /*000c*/ 	.word	0xfffffffe
	.align		4
        /*0010*/ 	.word	0x00000000
	.align		4
        /*0014*/ 	.word	0xfffffffd
	.align		4
        /*0018*/ 	.word	0x00000000
	.align		4
        /*001c*/ 	.word	0xfffffffc


//--------------------- .text._Z13swiglu_kernelPKfS0_Pfii --------------------------
	.section	.text._Z13swiglu_kernelPKfS0_Pfii,"ax",@progbits
	.align	128
        .global         _Z13swiglu_kernelPKfS0_Pfii
        .type           _Z13swiglu_kernelPKfS0_Pfii,@function
        .size           _Z13swiglu_kernelPKfS0_Pfii,(.L_x_19 - _Z13swiglu_kernelPKfS0_Pfii)
        .other          _Z13swiglu_kernelPKfS0_Pfii,@"STO_CUDA_ENTRY STV_DEFAULT"
_Z13swiglu_kernelPKfS0_Pfii:
.text._Z13swiglu_kernelPKfS0_Pfii:
[----:B------:R-:W-:Y:S01]  /*0000*/  LDC R1, c[0x0][0x37c] ;  /* 0x0000df00ff017b82 */ /* 0x000fe20000000800 */
[----:B------:R-:W0:Y:S07]  /*0010*/  S2R R0, SR_TID.X ;  /* 0x0000000000007919 */ /* 0x000e2e0000002100 */
[----:B------:R-:W1:Y:S01]  /*0020*/  LDC R2, c[0x0][0x364] ;  /* 0x0000d900ff027b82 */ /* 0x000e620000000800 */
[----:B------:R-:W2:Y:S01]  /*0030*/  LDCU.64 UR6, c[0x0][0x398] ;  /* 0x00007300ff0677ac */ /* 0x000ea20008000a00 */
[----:B------:R-:W1:Y:S06]  /*0040*/  S2R R5, SR_TID.Y ;  /* 0x0000000000057919 */ /* 0x000e6c0000002200 */
[----:B------:R-:W0:Y:S08]  /*0050*/  S2UR UR5, SR_CTAID.X ;  /* 0x00000000000579c3 */ /* 0x000e300000002500 */
[----:B------:R-:W0:Y:S08]  /*0060*/  LDC R3, c[0x0][0x360] ;  /* 0x0000d800ff037b82 */ /* 0x000e300000000800 */
[----:B------:R-:W1:Y:S01]  /*0070*/  S2UR UR4, SR_CTAID.Y ;  /* 0x00000000000479c3 */ /* 0x000e620000002600 */
[----:B0-----:R-:W-:-:S05]  /*0080*/  IMAD R3, R3, UR5, R0 ;  /* 0x0000000503037c24 */ /* 0x001fca000f8e0200 */
[----:B--2---:R-:W-:Y:S01]  /*0090*/  ISETP.GE.AND P0, PT, R3, UR7, PT ;  /* 0x0000000703007c0c */ /* 0x004fe2000bf06270 */
[----:B-1----:R-:W-:-:S05]  /*00a0*/  IMAD R2, R2, UR4, R5 ;  /* 0x0000000402027c24 */ /* 0x002fca000f8e0205 */
[----:B------:R-:W-:-:S13]  /*00b0*/  ISETP.GE.OR P0, PT, R2, UR6, P0 ;  /* 0x0000000602007c0c */ /* 0x000fda0008706670 */
[----:B------:R-:W-:Y:S05]  /*00c0*/  @P0 EXIT ;  /* 0x000000000000094d */ /* 0x000fea0003800000 */
[----:B------:R-:W0:Y:S01]  /*00d0*/  LDC.64 R6, c[0x0][0x380] ;  /* 0x0000e000ff067b82 */ /* 0x000e220000000a00 */
[----:B------:R-:W1:Y:S01]  /*00e0*/  LDCU.64 UR4, c[0x0][0x358] ;  /* 0x00006b00ff0477ac */ /* 0x000e620008000a00 */
[----:B------:R-:W-:-:S06]  /*00f0*/  IMAD R2, R2, UR7, R3 ;  /* 0x0000000702027c24 */ /* 0x000fcc000f8e0203 */
[----:B------:R-:W2:Y:S01]  /*0100*/  LDC.64 R4, c[0x0][0x388] ;  /* 0x0000e200ff047b82 */ /* 0x000ea20000000a00 */
[----:B0-----:R-:W-:-:S05]  /*0110*/  IMAD.WIDE R6, R2, 0x4, R6 ;  /* 0x0000000402067825 */ /* 0x001fca00078e0206 */
[----:B-1----:R-:W3:Y:S01]  /*0120*/  LDG.E R0, desc[UR4][R6.64] ;  /* 0x0000000406007981 */ /* 0x002ee2000c1e1900 */
[----:B------:R-:W-:Y:S02]  /*0130*/  IMAD.MOV.U32 R3, RZ, RZ, 0x3bbb989d ;  /* 0x3bbb989dff037424 */ /* 0x000fe400078e00ff */
[----:B------:R-:W-:Y:S02]  /*0140*/  IMAD.MOV.U32 R8, RZ, RZ, 0x437c0000 ;  /* 0x437c0000ff087424 */ /* 0x000fe400078e00ff */
[----:B--2---:R-:W-:-:S06]  /*0150*/  IMAD.WIDE R4, R2, 0x4, R4 ;  /* 0x0000000402047825 */ /* 0x004fcc00078e0204 */
[----:B------:R0:W5:Y:S01]  /*0160*/  LDG.E R4, desc[UR4][R4.64] ;  /* 0x0000000404047981 */ /* 0x000162000c1e1900 */
[----:B------:R-:W-:Y:S01]  /*0170*/  BSSY.RECONVERGENT B0, `(.L_x_0) ;  /* 0x0000014000007945 */ /* 0x000fe20003800200 */
[----:B---3--:R-:W-:-:S04]  /*0180*/  FFMA.SAT R3, R0, -R3, 0.5 ;  /* 0x3f00000000037423 */ /* 0x008fc80000002803 */
[----:B------:R-:W-:-:S04]  /*0190*/  FFMA.RM R3, R3, R8, 12582913 ;  /* 0x4b40000103037423 */ /* 0x000fc80000004008 */
[C---:B------:R-:W-:Y:S01]  /*01a0*/  FADD R9, R3.reuse, -12583039 ;  /* 0xcb40007f03097421 */ /* 0x040fe20000000000 */
[----:B------:R-:W-:-:S03]  /*01b0*/  IMAD.SHL.U32 R3, R3, 0x800000, RZ ;  /* 0x0080000003037824 */ /* 0x000fc600078e00ff */
[----:B------:R-:W-:-:S04]  /*01c0*/  FFMA R9, R0, -1.4426950216293334961, -R9 ;  /* 0xbfb8aa3b00097823 */ /* 0x000fc80000000809 */
[----:B------:R-:W-:-:S04]  /*01d0*/  FFMA R9, R0, -1.925963033500011079e-08, R9 ;  /* 0xb2a5706000097823 */ /* 0x000fc80000000009 */
[----:B------:R-:W1:Y:S02]  /*01e0*/  MUFU.EX2 R6, R9 ;  /* 0x0000000900067308 */ /* 0x000e640000000800 */
[----:B-1----:R-:W-:-:S06]  /*01f0*/  FFMA R3, R3, R6, 1 ;  /* 0x3f80000003037423 */ /* 0x002fcc0000000006 */
[----:B------:R-:W0:Y:S08]  /*0200*/  MUFU.RCP R6, R3 ;  /* 0x0000000300067308 */ /* 0x000e300000001000 */
[----:B------:R-:W1:Y:S01]  /*0210*/  FCHK P0, R0, R3 ;  /* 0x0000000300007302 */ /* 0x000e620000000000 */
[----:B0-----:R-:W-:-:S04]  /*0220*/  FFMA R5, -R3, R6, 1 ;  /* 0x3f80000003057423 */ /* 0x001fc80000000106 */
[----:B------:R-:W-:-:S04]  /*0230*/  FFMA R5, R6, R5, R6 ;  /* 0x0000000506057223 */ /* 0x000fc80000000006 */
[----:B------:R-:W-:-:S04]  /*0240*/  FFMA R6, R0, R5, RZ ;  /* 0x0000000500067223 */ /* 0x000fc800000000ff */
[----:B------:R-:W-:-:S04]  /*0250*/  FFMA R7, -R3, R6, R0 ;  /* 0x0000000603077223 */ /* 0x000fc80000000100 */
[----:B------:R-:W-:Y:S01]  /*0260*/  FFMA R5, R5, R7, R6 ;  /* 0x0000000705057223 */ /* 0x000fe20000000006 */
[----:B-1----:R-:W-:Y:S06]  /*0270*/  @!P0 BRA `(.L_x_1) ;  /* 0x00000000000c8947 */ /* 0x002fec0003800000 */
[----:B------:R-:W-:-:S07]  /*0280*/  MOV R6, 0x2a0 ;  /* 0x000002a000067802 */ /* 0x000fce0000000f00 */
[----:B-----5:R-:W-:Y:S05]  /*0290*/  CALL.REL.NOINC `($__internal_0_$__cuda_sm3x_div_rn_noftz_f32_slowpath) ;  /* 0x00000000001c7944 */ /* 0x020fea0003c00000 */
[----:B------:R-:W-:-:S07]  /*02a0*/  IMAD.MOV.U32 R5, RZ, RZ, R0 ;  /* 0x000000ffff057224 */ /* 0x000fce00078e0000 */
.L_x_1:
[----:B------:R-:W-:Y:S05]  /*02b0*/  BSYNC.RECONVERGENT B0 ;  /* 0x0000000000007941 */ /* 0x000fea0003800200 */
.L_x_0:
[----:B------:R-:W0:Y:S01]  /*02c0*/  LDC.64 R6, c[0x0][0x390] ;  /* 0x0000e400ff067b82 */ /* 0x000e220000000a00 */
[----:B-----5:R-:W-:Y:S01]  /*02d0*/  FMUL R5, R4, R5 ;  /* 0x0000000504057220 */ /* 0x020fe20000400000 */
[----:B0-----:R-:W-:-:S05]  /*02e0*/  IMAD.WIDE R2, R2, 0x4, R6 ;  /* 0x0000000402027825 */ /* 0x001fca00078e0206 */
[----:B------:R-:W-:Y:S01]  /*02f0*/  STG.E desc[UR4][R2.64], R5 ;  /* 0x0000000502007986 */ /* 0x000fe2000c101904 */
[----:B------:R-:W-:Y:S05]  /*0300*/  EXIT ;  /* 0x000000000000794d */ /* 0x000fea0003800000 */
        .weak           $__internal_0_$__cuda_sm3x_div_rn_noftz_f32_slowpath
        .type           $__internal_0_$__cuda_sm3x_div_rn_noftz_f32_slowpath,@function
        .size           $__internal_0_$__cuda_sm3x_div_rn_noftz_f32_slowpath,(.L_x_19 - $__internal_0_$__cuda_sm3x_div_rn_noftz_f32_slowpath)
$__internal_0_$__cuda_sm3x_div_rn_noftz_f32_slowpath:
[----:B------:R-:W-:Y:S01]  /*0310*/  SHF.R.U32.HI R7, RZ, 0x17, R3 ;  /* 0x00000017ff077819 */ /* 0x000fe20000011603 */
[----:B------:R-:W-:Y:S01]  /*0320*/  BSSY.RECONVERGENT B1, `(.L_x_2) ;  /* 0x0000064000017945 */ /* 0x000fe20003800200 */
[--C-:B------:R-:W-:Y:S01]  /*0330*/  SHF.R.U32.HI R5, RZ, 0x17, R0.reuse ;  /* 0x00000017ff057819 */ /* 0x100fe20000011600 */
[----:B------:R-:W-:Y:S01]  /*0340*/  IMAD.MOV.U32 R8, RZ, RZ, R0 ;  /* 0x000000ffff087224 */ /* 0x000fe200078e0000 */
[----:B------:R-:W-:Y:S02]  /*0350*/  LOP3.LUT R7, R7, 0xff, RZ, 0xc0, !PT ;  /* 0x000000ff07077812 */ /* 0x000fe400078ec0ff */
[----:B------:R-:W-:Y:S02]  /*0360*/  LOP3.LUT R5, R5, 0xff, RZ, 0xc0, !PT ;  /* 0x000000ff05057812 */ /* 0x000fe400078ec0ff */
[----:B------:R-:W-:Y:S01]  /*0370*/  MOV R9, R3 ;  /* 0x0000000300097202 */ /* 0x000fe20000000f00 */
[----:B------:R-:W-:Y:S02]  /*0380*/  VIADD R12, R7, 0xffffffff ;  /* 0xffffffff070c7836 */ /* 0x000fe40000000000 */
[----:B------:R-:W-:-:S03]  /*0390*/  VIADD R11, R5, 0xffffffff ;  /* 0xffffffff050b7836 */ /* 0x000fc60000000000 */
[----:B------:R-:W-:-:S04]  /*03a0*/  ISETP.GT.U32.AND P0, PT, R12, 0xfd, PT ;  /* 0x000000fd0c00780c */ /* 0x000fc80003f04070 */
[----:B------:R-:W-:-:S13]  /*03b0*/  ISETP.GT.U32.OR P0, PT, R11, 0xfd, P0 ;  /* 0x000000fd0b00780c */ /* 0x000fda0000704470 */
[----:B------:R-:W-:Y:S01]  /*03c0*/  @!P0 IMAD.MOV.U32 R10, RZ, RZ, RZ ;  /* 0x000000ffff0a8224 */ /* 0x000fe200078e00ff */
[----:B------:R-:W-:Y:S06]  /*03d0*/  @!P0 BRA `(.L_x_3) ;  /* 0x00000000005c8947 */ /* 0x000fec0003800000 */
[----:B------:R-:W-:Y:S02]  /*03e0*/  FSETP.GTU.FTZ.AND P0, PT, |R0|, +INF , PT ;  /* 0x7f8000000000780b */ /* 0x000fe40003f1c200 */
[----:B------:R-:W-:-:S04]  /*03f0*/  FSETP.GTU.FTZ.AND P1, PT, |R3|, +INF , PT ;  /* 0x7f8000000300780b */ /* 0x000fc80003f3c200 */
[----:B------:R-:W-:-:S13]  /*0400*/  PLOP3.LUT P0, PT, P0, P1, PT, 0xf8, 0x8f ;  /* 0x00000000008f781c */ /* 0x000fda0000703f70 */
[----:B------:R-:W-:Y:S05]  /*0410*/  @P0 BRA `(.L_x_4) ;  /* 0x00000004004c0947 */ /* 0x000fea0003800000 */
[----:B------:R-:W-:-:S13]  /*0420*/  LOP3.LUT P0, RZ, R9, 0x7fffffff, R8, 0xc8, !PT ;  /* 0x7fffffff09ff7812 */ /* 0x000fda000780c808 */
[----:B------:R-:W-:Y:S05]  /*0430*/  @!P0 BRA `(.L_x_5) ;  /* 0x00000004003c8947 */ /* 0x000fea0003800000 */
[C---:B------:R-:W-:Y:S02]  /*0440*/  FSETP.NEU.FTZ.AND P2, PT, |R0|.reuse, +INF , PT ;  /* 0x7f8000000000780b */ /* 0x040fe40003f5d200 */
[----:B------:R-:W-:Y:S02]  /*0450*/  FSETP.NEU.FTZ.AND P1, PT, |R3|, +INF , PT ;  /* 0x7f8000000300780b */ /* 0x000fe40003f3d200 */
[----:B------:R-:W-:-:S11]  /*0460*/  FSETP.NEU.FTZ.AND P0, PT, |R0|, +INF , PT ;  /* 0x7f8000000000780b */ /* 0x000fd60003f1d200 */
[----:B------:R-:W-:Y:S05]  /*0470*/  @!P1 BRA !P2, `(.L_x_5) ;  /* 0x00000004002c9947 */ /* 0x000fea0005000000 */
[----:B------:R-:W-:-:S04]  /*0480*/  LOP3.LUT P2, RZ, R8, 0x7fffffff, RZ, 0xc0, !PT ;  /* 0x7fffffff08ff7812 */ /* 0x000fc8000784c0ff */
[----:B------:R-:W-:-:S13]  /*0490*/  PLOP3.LUT P1, PT, P1, P2, PT, 0x2f, 0xf2 ;  /* 0x0000000000f2781c */ /* 0x000fda0000f24577 */
[----:B------:R-:W-:Y:S05]  /*04a0*/  @P1 BRA `(.L_x_6) ;  /* 0x0000000400181947 */ /* 0x000fea0003800000 */
[----:B------:R-:W-:-:S04]  /*04b0*/  LOP3.LUT P1, RZ, R9, 0x7fffffff, RZ, 0xc0, !PT ;  /* 0x7fffffff09ff7812 */ /* 0x000fc8000782c0ff */
[----:B------:R-:W-:-:S13]  /*04c0*/  PLOP3.LUT P0, PT, P0, P1, PT, 0x2f, 0xf2 ;  /* 0x0000000000f2781c */ /* 0x000fda0000702577 */
[----:B------:R-:W-:Y:S05]  /*04d0*/  @P0 BRA `(.L_x_7) ;  /* 0x0000000400000947 */ /* 0x000fea0003800000 */
[----:B------:R-:W-:Y:S02]  /*04e0*/  ISETP.GE.AND P0, PT, R11, RZ, PT ;  /* 0x000000ff0b00720c */ /* 0x000fe40003f06270 */
[----:B------:R-:W-:-:S11]  /*04f0*/  ISETP.GE.AND P1, PT, R12, RZ, PT ;  /* 0x000000ff0c00720c */ /* 0x000fd60003f26270 */
[----:B------:R-:W-:Y:S02]  /*0500*/  @P0 IMAD.MOV.U32 R10, RZ, RZ, RZ ;  /* 0x000000ffff0a0224 */ /* 0x000fe400078e00ff */
[----:B------:R-:W-:Y:S01]  /*0510*/  @!P0 FFMA R8, R0, 1.84467440737095516160e+19, RZ ;  /* 0x5f80000000088823 */ /* 0x000fe200000000ff */
[----:B------:R-:W-:Y:S02]  /*0520*/  @!P0 IMAD.MOV.U32 R10, RZ, RZ, -0x40 ;  /* 0xffffffc0ff0a8424 */ /* 0x000fe400078e00ff */
[----:B------:R-:W-:Y:S02]  /*0530*/  @!P1 FFMA R9, R3, 1.84467440737095516160e+19, RZ ;  /* 0x5f80000003099823 */ /* 0x000fe400000000ff */
[----:B------:R-:W-:-:S07]  /*0540*/  @!P1 VIADD R10, R10, 0x40 ;  /* 0x000000400a0a9836 */ /* 0x000fce0000000000 */
.L_x_3:
[----:B------:R-:W-:Y:S01]  /*0550*/  LEA R0, R7, 0xc0800000, 0x17 ;  /* 0xc080000007007811 */ /* 0x000fe200078eb8ff */
[----:B------:R-:W-:Y:S01]  /*0560*/  BSSY.RECONVERGENT B2, `(.L_x_8) ;  /* 0x0000036000027945 */ /* 0x000fe20003800200 */
[----:B------:R-:W-:-:S03]  /*0570*/  IADD3 R5, PT, PT, R5, -0x7f, RZ ;  /* 0xffffff8105057810 */ /* 0x000fc60007ffe0ff */
[----:B------:R-:W-:Y:S02]  /*0580*/  IMAD.IADD R9, R9, 0x1, -R0 ;  /* 0x0000000109097824 */ /* 0x000fe400078e0a00 */
[C---:B------:R-:W-:Y:S01]  /*0590*/  IMAD R0, R5.reuse, -0x800000, R8 ;  /* 0xff80000005007824 */ /* 0x040fe200078e0208 */
[----:B------:R-:W-:Y:S01]  /*05a0*/  IADD3 R5, PT, PT, R5, 0x7f, -R7 ;  /* 0x0000007f05057810 */ /* 0x000fe20007ffe807 */
[----:B------:R-:W0:Y:S01]  /*05b0*/  MUFU.RCP R3, R9 ;  /* 0x0000000900037308 */ /* 0x000e220000001000 */
[----:B------:R-:W-:-:S03]  /*05c0*/  FADD.FTZ R11, -R9, -RZ ;  /* 0x800000ff090b7221 */ /* 0x000fc60000010100 */
[----:B------:R-:W-:Y:S02]  /*05d0*/  IMAD.IADD R5, R5, 0x1, R10 ;  /* 0x0000000105057824 */ /* 0x000fe400078e020a */
[----:B0-----:R-:W-:-:S04]  /*05e0*/  FFMA R12, R3, R11, 1 ;  /* 0x3f800000030c7423 */ /* 0x001fc8000000000b */
[----:B------:R-:W-:-:S04]  /*05f0*/  FFMA R12, R3, R12, R3 ;  /* 0x0000000c030c7223 */ /* 0x000fc80000000003 */
[----:B------:R-:W-:-:S04]  /*0600*/  FFMA R3, R0, R12, RZ ;  /* 0x0000000c00037223 */ /* 0x000fc800000000ff */
[----:B------:R-:W-:-:S04]  /*0610*/  FFMA R8, R11, R3, R0 ;  /* 0x000000030b087223 */ /* 0x000fc80000000000 */
[----:B------:R-:W-:-:S04]  /*0620*/  FFMA R13, R12, R8, R3 ;  /* 0x000000080c0d7223 */ /* 0x000fc80000000003 */
[----:B------:R-:W-:-:S04]  /*0630*/  FFMA R8, R11, R13, R0 ;  /* 0x0000000d0b087223 */ /* 0x000fc80000000000 */
[----:B------:R-:W-:-:S05]  /*0640*/  FFMA R0, R12, R8, R13 ;  /* 0x000000080c007223 */ /* 0x000fca000000000d */
[----:B------:R-:W-:-:S04]  /*0650*/  SHF.R.U32.HI R3, RZ, 0x17, R0 ;  /* 0x00000017ff037819 */ /* 0x000fc80000011600 */
[----:B------:R-:W-:-:S05]  /*0660*/  LOP3.LUT R3, R3, 0xff, RZ, 0xc0, !PT ;  /* 0x000000ff03037812 */ /* 0x000fca00078ec0ff */
[----:B------:R-:W-:-:S04]  /*0670*/  IMAD.IADD R7, R3, 0x1, R5 ;  /* 0x0000000103077824 */ /* 0x000fc800078e0205 */
[----:B------:R-:W-:-:S05]  /*0680*/  VIADD R3, R7, 0xffffffff ;  /* 0xffffffff07037836 */ /* 0x000fca0000000000 */
[----:B------:R-:W-:-:S13]  /*0690*/  ISETP.GE.U32.AND P0, PT, R3, 0xfe, PT ;  /* 0x000000fe0300780c */ /* 0x000fda0003f06070 */
[----:B------:R-:W-:Y:S05]  /*06a0*/  @!P0 BRA `(.L_x_9) ;  /* 0x0000000000808947 */ /* 0x000fea0003800000 */
[----:B------:R-:W-:-:S13]  /*06b0*/  ISETP.GT.AND P0, PT, R7, 0xfe, PT ;  /* 0x000000fe0700780c */ /* 0x000fda0003f04270 */
[----:B------:R-:W-:Y:S05]  /*06c0*/  @P0 BRA `(.L_x_10) ;  /* 0x00000000006c0947 */ /* 0x000fea0003800000 */
[----:B------:R-:W-:-:S13]  /*06d0*/  ISETP.GE.AND P0, PT, R7, 0x1, PT ;  /* 0x000000010700780c */ /* 0x000fda0003f06270 */
[----:B------:R-:W-:Y:S05]  /*06e0*/  @P0 BRA `(.L_x_11) ;  /* 0x0000000000740947 */ /* 0x000fea0003800000 */
[----:B------:R-:W-:Y:S02]  /*06f0*/  ISETP.GE.AND P0, PT, R7, -0x18, PT ;  /* 0xffffffe80700780c */ /* 0x000fe40003f06270 */
[----:B------:R-:W-:-:S11]  /*0700*/  LOP3.LUT R0, R0, 0x80000000, RZ, 0xc0, !PT ;  /* 0x8000000000007812 */ /* 0x000fd600078ec0ff */
[----:B------:R-:W-:Y:S05]  /*0710*/  @!P0 BRA `(.L_x_11) ;  /* 0x0000000000688947 */ /* 0x000fea0003800000 */
[CCC-:B------:R-:W-:Y:S01]  /*0720*/  FFMA.RZ R3, R12.reuse, R8.reuse, R13.reuse ;  /* 0x000000080c037223 */ /* 0x1c0fe2000000c00d */
[C---:B------:R-:W-:Y:S01]  /*0730*/  VIADD R10, R7.reuse, 0x20 ;  /* 0x00000020070a7836 */ /* 0x040fe20000000000 */
[C---:B------:R-:W-:Y:S02]  /*0740*/  ISETP.NE.AND P2, PT, R7.reuse, RZ, PT ;  /* 0x000000ff0700720c */ /* 0x040fe40003f45270 */
[----:B------:R-:W-:Y:S02]  /*0750*/  ISETP.NE.AND P1, PT, R7, RZ, PT ;  /* 0x000000ff0700720c */ /* 0x000fe40003f25270 */
[----:B------:R-:W-:Y:S01]  /*0760*/  LOP3.LUT R5, R3, 0x7fffff, RZ, 0xc0, !PT ;  /* 0x007fffff03057812 */ /* 0x000fe200078ec0ff */
[CCC-:B------:R-:W-:Y:S01]  /*0770*/  FFMA.RP R3, R12.reuse, R8.reuse, R13.reuse ;  /* 0x000000080c037223 */ /* 0x1c0fe2000000800d */
[----:B------:R-:W-:Y:S01]  /*0780*/  FFMA.RM R8, R12, R8, R13 ;  /* 0x000000080c087223 */ /* 0x000fe2000000400d */
[----:B------:R-:W-:Y:S02]  /*0790*/  IADD3 R7, PT, PT, -R7, RZ, RZ ;  /* 0x000000ff07077210 */ /* 0x000fe40007ffe1ff */
[----:B------:R-:W-:-:S02]  /*07a0*/  LOP3.LUT R5, R5, 0x800000, RZ, 0xfc, !PT ;  /* 0x0080000005057812 */ /* 0x000fc400078efcff */
[----:B------:R-:W-:Y:S02]  /*07b0*/  FSETP.NEU.FTZ.AND P0, PT, R3, R8, PT ;  /* 0x000000080300720b */ /* 0x000fe40003f1d000 */
[----:B------:R-:W-:Y:S02]  /*07c0*/  SHF.L.U32 R10, R5, R10, RZ ;  /* 0x0000000a050a7219 */ /* 0x000fe400000006ff */
[----:B------:R-:W-:Y:S02]  /*07d0*/  SEL R8, R7, RZ, P2 ;  /* 0x000000ff07087207 */ /* 0x000fe40001000000 */
[----:B------:R-:W-:Y:S02]  /*07e0*/  ISETP.NE.AND P1, PT, R10, RZ, P1 ;  /* 0x000000ff0a00720c */ /* 0x000fe40000f25270 */
[----:B------:R-:W-:Y:S02]  /*07f0*/  SHF.R.U32.HI R8, RZ, R8, R5 ;  /* 0x00000008ff087219 */ /* 0x000fe40000011605 */
[----:B------:R-:W-:-:S02]  /*0800*/  PLOP3.LUT P0, PT, P0, P1, PT, 0xf8, 0x8f ;  /* 0x00000000008f781c */ /* 0x000fc40000703f70 */
[----:B------:R-:W-:Y:S02]  /*0810*/  SHF.R.U32.HI R10, RZ, 0x1, R8 ;  /* 0x00000001ff0a7819 */ /* 0x000fe40000011608 */
[----:B------:R-:W-:-:S04]  /*0820*/  SEL R3, RZ, 0x1, !P0 ;  /* 0x00000001ff037807 */ /* 0x000fc80004000000 */
[----:B------:R-:W-:-:S04]  /*0830*/  LOP3.LUT R3, R3, 0x1, R10, 0xf8, !PT ;  /* 0x0000000103037812 */ /* 0x000fc800078ef80a */
[----:B------:R-:W-:-:S05]  /*0840*/  LOP3.LUT R3, R3, R8, RZ, 0xc0, !PT ;  /* 0x0000000803037212 */ /* 0x000fca00078ec0ff */
[----:B------:R-:W-:-:S05]  /*0850*/  IMAD.IADD R3, R10, 0x1, R3 ;  /* 0x000000010a037824 */ /* 0x000fca00078e0203 */
[----:B------:R-:W-:Y:S01]  /*0860*/  LOP3.LUT R0, R3, R0, RZ, 0xfc, !PT ;  /* 0x0000000003007212 */ /* 0x000fe200078efcff */
[----:B------:R-:W-:Y:S06]  /*0870*/  BRA `(.L_x_11) ;  /* 0x0000000000107947 */ /* 0x000fec0003800000 */
.L_x_10:
[----:B------:R-:W-:-:S04]  /*0880*/  LOP3.LUT R0, R0, 0x80000000, RZ, 0xc0, !PT ;  /* 0x8000000000007812 */ /* 0x000fc800078ec0ff */
[----:B------:R-:W-:Y:S01]  /*0890*/  LOP3.LUT R0, R0, 0x7f800000, RZ, 0xfc, !PT ;  /* 0x7f80000000007812 */ /* 0x000fe200078efcff */
[----:B------:R-:W-:Y:S06]  /*08a0*/  BRA `(.L_x_11) ;  /* 0x0000000000047947 */ /* 0x000fec0003800000 */
.L_x_9:
[----:B------:R-:W-:-:S07]  /*08b0*/  IMAD R0, R5, 0x800000, R0 ;  /* 0x0080000005007824 */ /* 0x000fce00078e0200 */
.L_x_11:
[----:B------:R-:W-:Y:S05]  /*08c0*/  BSYNC.RECONVERGENT B2 ;  /* 0x0000000000027941 */ /* 0x000fea0003800200 */
.L_x_8:
[----:B------:R-:W-:Y:S05]  /*08d0*/  BRA `(.L_x_12) ;  /* 0x0000000000207947 */ /* 0x000fea0003800000 */
.L_x_7:
[----:B------:R-:W-:-:S04]  /*08e0*/  LOP3.LUT R0, R9, 0x80000000, R8, 0x48, !PT ;  /* 0x8000000009007812 */ /* 0x000fc800078e4808 */
[----:B------:R-:W-:Y:S01]  /*08f0*/  LOP3.LUT R0, R0, 0x7f800000, RZ, 0xfc, !PT ;  /* 0x7f80000000007812 */ /* 0x000fe200078efcff */
[----:B------:R-:W-:Y:S06]  /*0900*/  BRA `(.L_x_12) ;  /* 0x0000000000147947 */ /* 0x000fec0003800000 */
.L_x_6:
[----:B------:R-:W-:Y:S01]  /*0910*/  LOP3.LUT R0, R9, 0x80000000, R8, 0x48, !PT ;  /* 0x8000000009007812 */ /* 0x000fe200078e4808 */
[----:B------:R-:W-:Y:S06]  /*0920*/  BRA `(.L_x_12) ;  /* 0x00000000000c7947 */ /* 0x000fec0003800000 */
.L_x_5:
[----:B------:R-:W0:Y:S01]  /*0930*/  MUFU.RSQ R0, -QNAN ;  /* 0xffc0000000007908 */ /* 0x000e220000001400 */
[----:B------:R-:W-:Y:S05]  /*0940*/  BRA `(.L_x_12) ;  /* 0x0000000000047947 */ /* 0x000fea0003800000 */
.L_x_4:
[----:B------:R-:W-:-:S07]  /*0950*/  FADD.FTZ R0, R0, R3 ;  /* 0x0000000300007221 */ /* 0x000fce0000010000 */
.L_x_12:
[----:B------:R-:W-:Y:S05]  /*0960*/  BSYNC.RECONVERGENT B1 ;  /* 0x0000000000017941 */ /* 0x000fea0003800200 */
.L_x_2:
[----:B------:R-:W-:-:S04]  /*0970*/  IMAD.MOV.U32 R7, RZ, RZ, 0x0 ;  /* 0x00000000ff077424 */ /* 0x000fc800078e00ff */
[----:B0-----:R-:W-:Y:S05]  /*0980*/  RET.REL.NODEC R6 `(_Z13swiglu_kernelPKfS0_Pfii) ;  /* 0xfffffff4069c7950 */ /* 0x001fea0003c3ffff */
.L_x_13:
[----:B------:R-:W-:-:S00]  /*0990*/  BRA `(.L_x_13) ;  /* 0xfffffffc00fc7947 */ /* 0x000fc0000383ffff */
[----:B------:R-:W-:-:S00]  /*09a0*/  NOP ;  /* 0x0000000000007918 */ /* 0x000fc00000000000 */
        /* <DEDUP_REMOVED lines=13> */
.L_x_19:


//--------------------- .text._Z13matmul_kernelPKfS0_Pfiii --------------------------
	.section	.text._Z13matmul_kernelPKfS0_Pfiii,"ax",@progbits
	.align	128
        .global         _Z13matmul_kernelPKfS0_Pfiii
        .type           _Z13matmul_kernelPKfS0_Pfiii,@function
        .size           _Z13matmul_kernelPKfS0_Pfiii,(.L_x_21 - _Z13matmul_kernelPKfS0_Pfiii)
        .other          _Z13matmul_kernelPKfS0_Pfiii,@"STO_CUDA_ENTRY STV_DEFAULT"
_Z13matmul_kernelPKfS0_Pfiii:
.text._Z13matmul_kernelPKfS0_Pfiii:
[----:B------:R-:W-:Y:S01]  /*0000*/  LDC R1, c[0x0][0x37c] ;  /* 0x0000df00ff017b82 */ /* 0x000fe20000000800 */
[----:B------:R-:W0:Y:S07]  /*0010*/  S2R R5, SR_TID.X ;  /* 0x0000000000057919 */ /* 0x000e2e0000002100 */
[----:B------:R-:W1:Y:S01]  /*0020*/  LDC R16, c[0x0][0x364] ;  /* 0x0000d900ff107b82 */ /* 0x000e620000000800 */
[----:B------:R-:W2:Y:S01]  /*0030*/  LDCU UR6, c[0x0][0x398] ;  /* 0x00007300ff0677ac */ /* 0x000ea20008000800 */
[----:B------:R-:W1:Y:S06]  /*0040*/  S2R R3, SR_TID.Y ;  /* 0x0000000000037919 */ /* 0x000e6c0000002200 */
[----:B------:R-:W0:Y:S08]  /*0050*/  S2UR UR5, SR_CTAID.X ;  /* 0x00000000000579c3 */ /* 0x000e300000002500 */
[----:B------:R-:W0:Y:S08]  /*0060*/  LDC R0, c[0x0][0x360] ;  /* 0x0000d800ff007b82 */ /* 0x000e300000000800 */
[----:B------:R-:W1:Y:S08]  /*0070*/  S2UR UR4, SR_CTAID.Y ;  /* 0x00000000000479c3 */ /* 0x000e700000002600 */
[----:B------:R-:W3:Y:S01]  /*0080*/  LDC R17, c[0x0][0x3a0] ;  /* 0x0000e800ff117b82 */ /* 0x000ee20000000800 */
[----:B0-----:R-:W-:-:S02]  /*0090*/  IMAD R0, R0, UR5, R5 ;  /* 0x0000000500007c24 */ /* 0x001fc4000f8e0205 */
[----:B-1----:R-:W-:-:S03]  /*00a0*/  IMAD R16, R16, UR4, R3 ;  /* 0x0000000410107c24 */ /* 0x002fc6000f8e0203 */
[----:B---3--:R-:W-:-:S04]  /*00b0*/  ISETP.GE.AND P0, PT, R0, R17, PT ;  /* 0x000000110000720c */ /* 0x008fc80003f06270 */
[----:B--2---:R-:W-:-:S13]  /*00c0*/  ISETP.GE.OR P0, PT, R16, UR6, P0 ;  /* 0x0000000610007c0c */ /* 0x004fda0008706670 */
[----:B------:R-:W-:Y:S05]  /*00d0*/  @P0 EXIT ;  /* 0x000000000000094d */ /* 0x000fea0003800000 */
[----:B------:R-:W0:Y:S01]  /*00e0*/  LDC R19, c[0x0][0x39c] ;  /* 0x0000e700ff137b82 */ /* 0x000e220000000800 */
[----:B------:R-:W1:Y:S01]  /*00f0*/  LDCU.64 UR4, c[0x0][0x358] ;  /* 0x00006b00ff0477ac */ /* 0x000e620008000a00 */
[----:B------:R-:W-:Y:S01]  /*0100*/  HFMA2 R24, -RZ, RZ, 0, 0 ;  /* 0x00000000ff187431 */ /* 0x000fe200000001ff */
[----:B0-----:R-:W-:-:S13]  /*0110*/  ISETP.GE.AND P0, PT, R19, 0x1, PT ;  /* 0x000000011300780c */ /* 0x001fda0003f06270 */
[----:B-1----:R-:W-:Y:S05]  /*0120*/  @!P0 BRA `(.L_x_14) ;  /* 0x0000000400e08947 */ /* 0x002fea0003800000 */
[C---:B------:R-:W-:Y:S01]  /*0130*/  ISETP.GE.U32.AND P1, PT, R19.reuse, 0x8, PT ;  /* 0x000000081300780c */ /* 0x040fe20003f26070 */
[----:B------:R-:W-:Y:S01]  /*0140*/  IMAD R20, R16, R19, RZ ;  /* 0x0000001310147224 */ /* 0x000fe200078e02ff */
[----:B------:R-:W-:Y:S02]  /*0150*/  LOP3.LUT R27, R19, 0x7, RZ, 0xc0, !PT ;  /* 0x00000007131b7812 */ /* 0x000fe400078ec0ff */
[----:B------:R-:W-:Y:S02]  /*0160*/  MOV R24, RZ ;  /* 0x000000ff00187202 */ /* 0x000fe40000000f00 */
[----:B------:R-:W-:Y:S02]  /*0170*/  ISETP.NE.AND P0, PT, R27, RZ, PT ;  /* 0x000000ff1b00720c */ /* 0x000fe40003f05270 */
[----:B------:R-:W-:-:S05]  /*0180*/  MOV R21, RZ ;  /* 0x000000ff00157202 */ /* 0x000fca0000000f00 */
[----:B------:R-:W-:Y:S06]  /*0190*/  @!P1 BRA `(.L_x_15) ;  /* 0x0000000000c49947 */ /* 0x000fec0003800000 */
[----:B------:R-:W0:Y:S01]  /*01a0*/  LDC.64 R2, c[0x0][0x380] ;  /* 0x0000e000ff027b82 */ /* 0x000e220000000a00 */
[----:B------:R-:W-:Y:S02]  /*01b0*/  LOP3.LUT R21, R19, 0x7ffffff8, RZ, 0xc0, !PT ;  /* 0x7ffffff813157812 */ /* 0x000fe400078ec0ff */
[----:B------:R-:W-:Y:S02]  /*01c0*/  MOV R24, RZ ;  /* 0x000000ff00187202 */ /* 0x000fe40000000f00 */
[----:B------:R-:W-:Y:S02]  /*01d0*/  MOV R18, R0 ;  /* 0x0000000000127202 */ /* 0x000fe40000000f00 */
[----:B------:R-:W-:Y:S01]  /*01e0*/  IADD3 R22, PT, PT, -R21, RZ, RZ ;  /* 0x000000ff15167210 */ /* 0x000fe20007ffe1ff */
[----:B0-----:R-:W-:-:S03]  /*01f0*/  IMAD.WIDE.U32 R2, R20, 0x4, R2 ;  /* 0x0000000414027825 */ /* 0x001fc600078e0002 */
[----:B------:R-:W-:-:S04]  /*0200*/  IADD3 R4, P1, PT, R2, 0x10, RZ ;  /* 0x0000001002047810 */ /* 0x000fc80007f3e0ff */
[----:B------:R-:W-:-:S09]  /*0210*/  IADD3.X R5, PT, PT, RZ, R3, RZ, P1, !PT ;  /* 0x00000003ff057210 */ /* 0x000fd20000ffe4ff */
.L_x_16:
[----:B------:R-:W0:Y:S01]  /*0220*/  LDC.64 R14, c[0x0][0x388] ;  /* 0x0000e200ff0e7b82 */ /* 0x000e220000000a00 */
[----:B------:R-:W-:Y:S02]  /*0230*/  MOV R2, R4 ;  /* 0x0000000400027202 */ /* 0x000fe40000000f00 */
[----:B------:R-:W-:-:S05]  /*0240*/  MOV R3, R5 ;  /* 0x0000000500037202 */ /* 0x000fca0000000f00 */
[----:B------:R-:W2:Y:S04]  /*0250*/  LDG.E R25, desc[UR4][R2.64+-0x10] ;  /* 0xfffff00402197981 */ /* 0x000ea8000c1e1900 */
[----:B------:R-:W3:Y:S04]  /*0260*/  LDG.E R23, desc[UR4][R2.64+-0xc] ;  /* 0xfffff40402177981 */ /* 0x000ee8000c1e1900 */
[----:B------:R-:W4:Y:S04]  /*0270*/  LDG.E R29, desc[UR4][R2.64+-0x8] ;  /* 0xfffff804021d7981 */ /* 0x000f28000c1e1900 */
[----:B------:R-:W5:Y:S01]  /*0280*/  LDG.E R28, desc[UR4][R2.64+-0x4] ;  /* 0xfffffc04021c7981 */ /* 0x000f62000c1e1900 */
[----:B0-----:R-:W-:-:S05]  /*0290*/  IMAD.WIDE R14, R18, 0x4, R14 ;  /* 0x00000004120e7825 */ /* 0x001fca00078e020e */
[----:B------:R0:W2:Y:S01]  /*02a0*/  LDG.E R26, desc[UR4][R14.64] ;  /* 0x000000040e1a7981 */ /* 0x0000a2000c1e1900 */
[----:B------:R-:W-:-:S04]  /*02b0*/  IMAD.WIDE R12, R17, 0x4, R14 ;  /* 0x00000004110c7825 */ /* 0x000fc800078e020e */
[C---:B------:R-:W-:Y:S02]  /*02c0*/  IMAD.WIDE R4, R17.reuse, 0x4, R12 ;  /* 0x0000000411047825 */ /* 0x040fe400078e020c */
[----:B------:R-:W3:Y:S02]  /*02d0*/  LDG.E R12, desc[UR4][R12.64] ;  /* 0x000000040c0c7981 */ /* 0x000ee4000c1e1900 */
[C---:B------:R-:W-:Y:S02]  /*02e0*/  IMAD.WIDE R8, R17.reuse, 0x4, R4 ;  /* 0x0000000411087825 */ /* 0x040fe400078e0204 */
[----:B------:R-:W4:Y:S02]  /*02f0*/  LDG.E R4, desc[UR4][R4.64] ;  /* 0x0000000404047981 */ /* 0x000f24000c1e1900 */
[C---:B------:R-:W-:Y:S02]  /*0300*/  IMAD.WIDE R6, R17.reuse, 0x4, R8 ;  /* 0x0000000411067825 */ /* 0x040fe400078e0208 */
[----:B------:R-:W5:Y:S02]  /*0310*/  LDG.E R8, desc[UR4][R8.64] ;  /* 0x0000000408087981 */ /* 0x000f64000c1e1900 */
[----:B------:R-:W-:-:S02]  /*0320*/  IMAD.WIDE R10, R17, 0x4, R6 ;  /* 0x00000004110a7825 */ /* 0x000fc400078e0206 */
[----:B------:R-:W5:Y:S04]  /*0330*/  LDG.E R5, desc[UR4][R2.64] ;  /* 0x0000000402057981 */ /* 0x000f68000c1e1900 */
[----:B------:R-:W5:Y:S01]  /*0340*/  LDG.E R6, desc[UR4][R6.64] ;  /* 0x0000000406067981 */ /* 0x000f62000c1e1900 */
[----:B0-----:R-:W-:-:S03]  /*0350*/  IMAD.WIDE R14, R17, 0x4, R10 ;  /* 0x00000004110e7825 */ /* 0x001fc600078e020a */
[----:B------:R-:W5:Y:S04]  /*0360*/  LDG.E R10, desc[UR4][R10.64] ;  /* 0x000000040a0a7981 */ /* 0x000f68000c1e1900 */
[----:B------:R-:W5:Y:S04]  /*0370*/  LDG.E R13, desc[UR4][R14.64] ;  /* 0x000000040e0d7981 */ /* 0x000f68000c1e1900 */
[----:B------:R-:W5:Y:S04]  /*0380*/  LDG.E R7, desc[UR4][R2.64+0x4] ;  /* 0x0000040402077981 */ /* 0x000f68000c1e1900 */
[----:B------:R-:W5:Y:S01]  /*0390*/  LDG.E R9, desc[UR4][R2.64+0xc] ;  /* 0x00000c0402097981 */ /* 0x000f62000c1e1900 */
[----:B--2---:R-:W-:Y:S01]  /*03a0*/  FFMA R26, R25, R26, R24 ;  /* 0x0000001a191a7223 */ /* 0x004fe20000000018 */
[----:B------:R-:W-:-:S02]  /*03b0*/  IMAD.WIDE R24, R17, 0x4, R14 ;  /* 0x0000000411187825 */ /* 0x000fc400078e020e */
[----:B------:R-:W2:Y:S04]  /*03c0*/  LDG.E R14, desc[UR4][R2.64+0x8] ;  /* 0x00000804020e7981 */ /* 0x000ea8000c1e1900 */
[----:B------:R-:W2:Y:S01]  /*03d0*/  LDG.E R24, desc[UR4][R24.64] ;  /* 0x0000000418187981 */ /* 0x000ea2000c1e1900 */
[----:B---3--:R-:W-:Y:S01]  /*03e0*/  FFMA R12, R23, R12, R26 ;  /* 0x0000000c170c7223 */ /* 0x008fe2000000001a */
[----:B------:R-:W-:-:S03]  /*03f0*/  IADD3 R22, PT, PT, R22, 0x8, RZ ;  /* 0x0000000816167810 */ /* 0x000fc60007ffe0ff */
[----:B----4-:R-:W-:Y:S01]  /*0400*/  FFMA R29, R29, R4, R12 ;  /* 0x000000041d1d7223 */ /* 0x010fe2000000000c */
[----:B------:R-:W-:-:S03]  /*0410*/  ISETP.NE.AND P1, PT, R22, RZ, PT ;  /* 0x000000ff1600720c */ /* 0x000fc60003f25270 */
[----:B-----5:R-:W-:Y:S01]  /*0420*/  FFMA R8, R28, R8, R29 ;  /* 0x000000081c087223 */ /* 0x020fe2000000001d */
[----:B------:R-:W-:-:S03]  /*0430*/  IADD3 R4, P2, PT, R2, 0x20, RZ ;  /* 0x0000002002047810 */ /* 0x000fc60007f5e0ff */
[----:B------:R-:W-:Y:S01]  /*0440*/  FFMA R6, R5, R6, R8 ;  /* 0x0000000605067223 */ /* 0x000fe20000000008 */
[----:B------:R-:W-:Y:S02]  /*0450*/  IADD3.X R5, PT, PT, RZ, R3, RZ, P2, !PT ;  /* 0x00000003ff057210 */ /* 0x000fe400017fe4ff */
[----:B------:R-:W-:Y:S01]  /*0460*/  LEA R18, R17, R18, 0x3 ;  /* 0x0000001211127211 */ /* 0x000fe200078e18ff */
[----:B------:R-:W-:-:S04]  /*0470*/  FFMA R7, R7, R10, R6 ;  /* 0x0000000a07077223 */ /* 0x000fc80000000006 */
[----:B--2---:R-:W-:-:S04]  /*0480*/  FFMA R14, R14, R13, R7 ;  /* 0x0000000d0e0e7223 */ /* 0x004fc80000000007 */
[----:B------:R-:W-:Y:S01]  /*0490*/  FFMA R24, R9, R24, R14 ;  /* 0x0000001809187223 */ /* 0x000fe2000000000e */
[----:B------:R-:W-:Y:S06]  /*04a0*/  @P1 BRA `(.L_x_16) ;  /* 0xfffffffc005c1947 */ /* 0x000fec000383ffff */
.L_x_15:
[----:B------:R-:W-:Y:S05]  /*04b0*/  @!P0 BRA `(.L_x_14) ;  /* 0x0000000000fc8947 */ /* 0x000fea0003800000 */
[----:B------:R-:W-:Y:S02]  /*04c0*/  ISETP.GE.U32.AND P1, PT, R27, 0x4, PT ;  /* 0x000000041b00780c */ /* 0x000fe40003f26070 */
[----:B------:R-:W-:-:S04]  /*04d0*/  LOP3.LUT R14, R19, 0x3, RZ, 0xc0, !PT ;  /* 0x00000003130e7812 */ /* 0x000fc800078ec0ff */
[----:B------:R-:W-:-:S07]  /*04e0*/  ISETP.NE.AND P0, PT, R14, RZ, PT ;  /* 0x000000ff0e00720c */ /* 0x000fce0003f05270 */
[----:B------:R-:W-:Y:S06]  /*04f0*/  @!P1 BRA `(.L_x_17) ;  /* 0x00000000006c9947 */ /* 0x000fec0003800000 */
[----:B------:R-:W0:Y:S01]  /*0500*/  LDC.64 R4, c[0x0][0x388] ;  /* 0x0000e200ff047b82 */ /* 0x000e220000000a00 */
[----:B------:R-:W1:Y:S01]  /*0510*/  LDCU.64 UR6, c[0x0][0x380] ;  /* 0x00007000ff0677ac */ /* 0x000e620008000a00 */
[----:B------:R-:W-:Y:S01]  /*0520*/  IMAD R7, R21, R17, R0 ;  /* 0x0000001115077224 */ /* 0x000fe200078e0200 */
[CC--:B------:R-:W-:Y:S02]  /*0530*/  IADD3 R3, PT, PT, R20.reuse, R21.reuse, RZ ;  /* 0x0000001514037210 */ /* 0x0c0fe40007ffe0ff */
[----:B------:R-:W-:-:S03]  /*0540*/  IADD3 R8, P1, PT, R20, R21, RZ ;  /* 0x0000001514087210 */ /* 0x000fc60007f3e0ff */
[----:B------:R-:W2:Y:S01]  /*0550*/  LDC.64 R12, c[0x0][0x380] ;  /* 0x0000e000ff0c7b82 */ /* 0x000ea20000000a00 */
[----:B0-----:R-:W-:-:S04]  /*0560*/  IMAD.WIDE R4, R7, 0x4, R4 ;  /* 0x0000000407047825 */ /* 0x001fc800078e0204 */
[----:B------:R-:W-:Y:S02]  /*0570*/  IMAD.WIDE R6, R17, 0x4, R4 ;  /* 0x0000000411067825 */ /* 0x000fe400078e0204 */
[----:B------:R-:W3:Y:S02]  /*0580*/  LDG.E R4, desc[UR4][R4.64] ;  /* 0x0000000404047981 */ /* 0x000ee4000c1e1900 */
[----:B--2---:R-:W-:Y:S01]  /*0590*/  IMAD.WIDE.U32 R12, R3, 0x4, R12 ;  /* 0x00000004030c7825 */ /* 0x004fe200078e000c */
[----:B------:R-:W-:Y:S02]  /*05a0*/  IADD3.X R3, PT, PT, RZ, RZ, RZ, P1, !PT ;  /* 0x000000ffff037210 */ /* 0x000fe40000ffe4ff */
[----:B-1----:R-:W-:-:S03]  /*05b0*/  LEA R2, P1, R8, UR6, 0x2 ;  /* 0x0000000608027c11 */ /* 0x002fc6000f8210ff */
[----:B------:R-:W3:Y:S01]  /*05c0*/  LDG.E R13, desc[UR4][R12.64] ;  /* 0x000000040c0d7981 */ /* 0x000ee2000c1e1900 */
[----:B------:R-:W-:Y:S01]  /*05d0*/  LEA.HI.X R3, R8, UR7, R3, 0x2, P1 ;  /* 0x0000000708037c11 */ /* 0x000fe200088f1403 */
[C---:B------:R-:W-:Y:S02]  /*05e0*/  IMAD.WIDE R8, R17.reuse, 0x4, R6 ;  /* 0x0000000411087825 */ /* 0x040fe400078e0206 */
[----:B------:R-:W2:Y:S04]  /*05f0*/  LDG.E R6, desc[UR4][R6.64] ;  /* 0x0000000406067981 */ /* 0x000ea8000c1e1900 */
[----:B------:R-:W2:Y:S01]  /*0600*/  LDG.E R15, desc[UR4][R2.64+0x4] ;  /* 0x00000404020f7981 */ /* 0x000ea2000c1e1900 */
[----:B------:R-:W-:-:S03]  /*0610*/  IMAD.WIDE R10, R17, 0x4, R8 ;  /* 0x00000004110a7825 */ /* 0x000fc600078e0208 */
[----:B------:R-:W4:Y:S04]  /*0620*/  LDG.E R22, desc[UR4][R8.64] ;  /* 0x0000000408167981 */ /* 0x000f28000c1e1900 */
[----:B------:R-:W4:Y:S04]  /*0630*/  LDG.E R18, desc[UR4][R2.64+0x8] ;  /* 0x0000080402127981 */ /* 0x000f28000c1e1900 */
[----:B------:R-:W5:Y:S04]  /*0640*/  LDG.E R26, desc[UR4][R2.64+0xc] ;  /* 0x00000c04021a7981 */ /* 0x000f68000c1e1900 */
[----:B------:R-:W5:Y:S01]  /*0650*/  LDG.E R10, desc[UR4][R10.64] ;  /* 0x000000040a0a7981 */ /* 0x000f62000c1e1900 */
[----:B------:R-:W-:Y:S01]  /*0660*/  IADD3 R21, PT, PT, R21, 0x4, RZ ;  /* 0x0000000415157810 */ /* 0x000fe20007ffe0ff */
[----:B---3--:R-:W-:-:S04]  /*0670*/  FFMA R24, R13, R4, R24 ;  /* 0x000000040d187223 */ /* 0x008fc80000000018 */
[----:B--2---:R-:W-:-:S04]  /*0680*/  FFMA R15, R15, R6, R24 ;  /* 0x000000060f0f7223 */ /* 0x004fc80000000018 */
[----:B----4-:R-:W-:-:S04]  /*0690*/  FFMA R15, R18, R22, R15 ;  /* 0x00000016120f7223 */ /* 0x010fc8000000000f */
[----:B-----5:R-:W-:-:S07]  /*06a0*/  FFMA R24, R26, R10, R15 ;  /* 0x0000000a1a187223 */ /* 0x020fce000000000f */
.L_x_17:
[----:B------:R-:W-:Y:S05]  /*06b0*/  @!P0 BRA `(.L_x_14) ;  /* 0x00000000007c8947 */ /* 0x000fea0003800000 */
[----:B------:R-:W-:Y:S01]  /*06c0*/  ISETP.NE.AND P1, PT, R14, 0x1, PT ;  /* 0x000000010e00780c */ /* 0x000fe20003f25270 */
[----:B------:R-:W0:Y:S01]  /*06d0*/  LDC.64 R10, c[0x0][0x380] ;  /* 0x0000e000ff0a7b82 */ /* 0x000e220000000a00 */
[----:B------:R-:W-:-:S04]  /*06e0*/  LOP3.LUT R19, R19, 0x1, RZ, 0xc0, !PT ;  /* 0x0000000113137812 */ /* 0x000fc800078ec0ff */
[----:B------:R-:W-:-:S03]  /*06f0*/  ISETP.NE.U32.AND P0, PT, R19, 0x1, PT ;  /* 0x000000011300780c */ /* 0x000fc60003f05070 */
[----:B------:R-:W1:Y:S04]  /*0700*/  LDC.64 R8, c[0x0][0x388] ;  /* 0x0000e200ff087b82 */ /* 0x000e680000000a00 */
[CC--:B------:R-:W-:Y:S02]  /*0710*/  @P1 IADD3 R13, PT, PT, R20.reuse, R21.reuse, RZ ;  /* 0x00000015140d1210 */ /* 0x0c0fe40007ffe0ff */
[----:B------:R-:W-:Y:S02]  /*0720*/  @P1 IADD3 R12, P2, PT, R20, R21, RZ ;  /* 0x00000015140c1210 */ /* 0x000fe40007f5e0ff */
[----:B------:R-:W2:Y:S02]  /*0730*/  @P1 LDC.64 R2, c[0x0][0x380] ;  /* 0x0000e000ff021b82 */ /* 0x000ea40000000a00 */
[----:B------:R-:W-:-:S06]  /*0740*/  @P1 IADD3.X R14, PT, PT, RZ, RZ, RZ, P2, !PT ;  /* 0x000000ffff0e1210 */ /* 0x000fcc00017fe4ff */
[----:B------:R-:W3:Y:S01]  /*0750*/  LDC.64 R4, c[0x0][0x380] ;  /* 0x0000e000ff047b82 */ /* 0x000ee20000000a00 */
[----:B0-----:R-:W-:-:S04]  /*0760*/  @P1 IMAD.WIDE.U32 R10, R13, 0x4, R10 ;  /* 0x000000040d0a1825 */ /* 0x001fc800078e000a */
[C---:B------:R-:W-:Y:S01]  /*0770*/  @P1 IMAD R13, R21.reuse, R17, R0 ;  /* 0x00000011150d1224 */ /* 0x040fe200078e0200 */
[----:B------:R-:W-:Y:S01]  /*0780*/  @P1 IADD3 R21, PT, PT, R21, 0x2, RZ ;  /* 0x0000000215151810 */ /* 0x000fe20007ffe0ff */
[----:B------:R-:W4:Y:S01]  /*0790*/  @P1 LDG.E R11, desc[UR4][R10.64] ;  /* 0x000000040a0b1981 */ /* 0x000f22000c1e1900 */
[----:B------:R-:W0:Y:S01]  /*07a0*/  LDC.64 R6, c[0x0][0x388] ;  /* 0x0000e200ff067b82 */ /* 0x000e220000000a00 */
[----:B-1----:R-:W-:Y:S01]  /*07b0*/  @P1 IMAD.WIDE R8, R13, 0x4, R8 ;  /* 0x000000040d081825 */ /* 0x002fe200078e0208 */
[----:B------:R-:W-:Y:S02]  /*07c0*/  @!P0 IADD3 R15, PT, PT, R20, R21, RZ ;  /* 0x00000015140f8210 */ /* 0x000fe40007ffe0ff */
[----:B--2---:R-:W-:Y:S01]  /*07d0*/  @P1 LEA R2, P2, R12, R2, 0x2 ;  /* 0x000000020c021211 */ /* 0x004fe200078410ff */
[----:B------:R-:W-:-:S03]  /*07e0*/  @!P0 IMAD R21, R21, R17, R0 ;  /* 0x0000001115158224 */ /* 0x000fc600078e0200 */
[----:B------:R-:W-:Y:S01]  /*07f0*/  @P1 LEA.HI.X R3, R12, R3, R14, 0x2, P2 ;  /* 0x000000030c031211 */ /* 0x000fe200010f140e */
[----:B------:R-:W-:Y:S01]  /*0800*/  @P1 IMAD.WIDE R12, R17, 0x4, R8 ;  /* 0x00000004110c1825 */ /* 0x000fe200078e0208 */
[----:B------:R-:W4:Y:S03]  /*0810*/  @P1 LDG.E R14, desc[UR4][R8.64] ;  /* 0x00000004080e1981 */ /* 0x000f26000c1e1900 */
[----:B---3--:R-:W-:Y:S01]  /*0820*/  @!P0 IMAD.WIDE.U32 R4, R15, 0x4, R4 ;  /* 0x000000040f048825 */ /* 0x008fe200078e0004 */
[----:B------:R-:W2:Y:S04]  /*0830*/  @P1 LDG.E R2, desc[UR4][R2.64+0x4] ;  /* 0x0000040402021981 */ /* 0x000ea8000c1e1900 */
[----:B------:R-:W2:Y:S01]  /*0840*/  @P1 LDG.E R12, desc[UR4][R12.64] ;  /* 0x000000040c0c1981 */ /* 0x000ea2000c1e1900 */
[----:B0-----:R-:W-:-:S03]  /*0850*/  @!P0 IMAD.WIDE R6, R21, 0x4, R6 ;  /* 0x0000000415068825 */ /* 0x001fc600078e0206 */
[----:B------:R-:W3:Y:S04]  /*0860*/  @!P0 LDG.E R5, desc[UR4][R4.64] ;  /* 0x0000000404058981 */ /* 0x000ee8000c1e1900 */
[----:B------:R-:W3:Y:S01]  /*0870*/  @!P0 LDG.E R6, desc[UR4][R6.64] ;  /* 0x0000000406068981 */ /* 0x000ee2000c1e1900 */
[----:B----4-:R-:W-:-:S04]  /*0880*/  @P1 FFMA R11, R11, R14, R24 ;  /* 0x0000000e0b0b1223 */ /* 0x010fc80000000018 */
[----:B--2---:R-:W-:-:S04]  /*0890*/  @P1 FFMA R24, R2, R12, R11 ;  /* 0x0000000c02181223 */ /* 0x004fc8000000000b */
[----:B---3--:R-:W-:-:S07]  /*08a0*/  @!P0 FFMA R24, R5, R6, R24 ;  /* 0x0000000605188223 */ /* 0x008fce0000000018 */
.L_x_14:
[----:B------:R-:W0:Y:S01]  /*08b0*/  LDC.64 R2, c[0x0][0x390] ;  /* 0x0000e400ff027b82 */ /* 0x000e220000000a00 */
[----:B------:R-:W-:-:S04]  /*08c0*/  IMAD R17, R16, R17, R0 ;  /* 0x0000001110117224 */ /* 0x000fc800078e0200 */
[----:B0-----:R-:W-:-:S05]  /*08d0*/  IMAD.WIDE R2, R17, 0x4, R2 ;  /* 0x0000000411027825 */ /* 0x001fca00078e0202 */
[----:B------:R-:W-:Y:S01]  /*08e0*/  STG.E desc[UR4][R2.64], R24 ;  /* 0x0000001802007986 */ /* 0x000fe2000c101904 */
[----:B------:R-:W-:Y:S05]  /*08f0*/  EXIT ;  /* 0x000000000000794d */ /* 0x000fea0003800000 */
.L_x_18:
        /* <DEDUP_REMOVED lines=16> */
.L_x_21:


//--------------------- .nv.shared.reserved.0     --------------------------
	.section	.nv.shared.reserved.0,"aw",@nobits
	.weak		__nv_reservedSMEM_offset_0_alias
	.size		__nv_reservedSMEM_offset_0_alias, 0, 64
	.other		__nv_reservedSMEM_offset_0_alias,@"STO_CUDA_RESERVED_SHARED STV_DEFAULT"
__nv_reservedSMEM_offset_0_alias:
	.zero		0
	.zero		64


//--------------------- .nv.constant0._Z13swiglu_kernelPKfS0_Pfii --------------------------
	.section	.nv.constant0._Z13swiglu_kernelPKfS0_Pfii,"a",@progbits
	.sectionflags	@""
	.align	4
.nv.constant0._Z13swiglu_kernelPKfS0_Pfii:
	.zero		928


//--------------------- .nv.constant0._Z13matmul_kernelPKfS0_Pfiii --------------------------
	.section	.nv.constant0._Z13matmul_kernelPKfS0_Pfiii,"a",@progbits
	.sectionflags	@""
	.align	4
.nv.constant0._Z13matmul_kernelPKfS0_Pfiii:
	.zero		932


//--------------------- SYMBOLS --------------------------

	.type		.nv.reservedSmem.offset0,@object
	.size		.nv.reservedSmem.offset0,0x4
